//
// Generated by NVIDIA NVVM Compiler
//
// Compiler Build ID: CL-36424714
// Cuda compilation tools, release 13.0, V13.0.88
// Based on NVVM 20.0.0
//

.version 9.0
.target sm_100
.address_size 64

	// .globl	_Z12softmax_cudaPfS_mm
.extern .shared .align 16 .b8 inp_shared[];

.visible .entry _Z12softmax_cudaPfS_mm(
	.param .u64 .ptr .align 1 _Z12softmax_cudaPfS_mm_param_0,
	.param .u64 .ptr .align 1 _Z12softmax_cudaPfS_mm_param_1,
	.param .u64 _Z12softmax_cudaPfS_mm_param_2,
	.param .u64 _Z12softmax_cudaPfS_mm_param_3
)
{
	.reg .pred 	%p<10>;
	.reg .b32 	%r<27>;
	.reg .b32 	%f<37>;
	.reg .b64 	%rd<15>;

	ld.param.u64 	%rd3, [_Z12softmax_cudaPfS_mm_param_0];
	ld.param.u64 	%rd4, [_Z12softmax_cudaPfS_mm_param_1];
	ld.param.u64 	%rd6, [_Z12softmax_cudaPfS_mm_param_2];
	ld.param.u64 	%rd5, [_Z12softmax_cudaPfS_mm_param_3];
	mov.u32 	%r7, %ctaid.x;
	mov.u32 	%r8, %ntid.x;
	mov.u32 	%r9, %tid.x;
	mad.lo.s32 	%r10, %r7, %r8, %r9;
	mov.u32 	%r11, %ctaid.y;
	mov.u32 	%r12, %ntid.y;
	mov.u32 	%r13, %tid.y;
	mad.lo.s32 	%r14, %r11, %r12, %r13;
	cvt.u64.u32 	%rd1, %r14;
	setp.gt.u64 	%p2, %rd6, %rd1;
	cvt.u64.u32 	%rd2, %r10;
	setp.gt.u64 	%p3, %rd5, %rd2;
	and.pred  	%p1, %p2, %p3;
	shl.b32 	%r15, %r9, 2;
	shl.b32 	%r16, %r13, 12;
	or.b32  	%r17, %r16, %r15;
	mov.u32 	%r18, inp_shared;
	add.s32 	%r1, %r18, %r17;
	shl.b32 	%r19, %r14, 2;
	add.s32 	%r2, %r18, %r19;
	not.pred 	%p4, %p1;
	@%p4 bra 	$L__BB0_2;
	cvta.to.global.u64 	%rd7, %rd3;
	mad.lo.s64 	%rd8, %rd5, %rd1, %rd2;
	shl.b64 	%rd9, %rd8, 2;
	add.s64 	%rd10, %rd7, %rd9;
	ld.global.f32 	%f2, [%rd10];
	st.shared.f32 	[%r1], %f2;
	mov.b32 	%r20, -8388609;
	st.shared.u32 	[%r2+4194304], %r20;
	mov.b32 	%r21, 0;
	st.shared.u32 	[%r2+4198400], %r21;
$L__BB0_2:
	bar.sync 	0;
	@%p4 bra 	$L__BB0_6;
	ld.shared.f32 	%f1, [%r1];
	ld.shared.u32 	%r26, [%r2+4194304];
	mov.b32 	%r4, %f1;
$L__BB0_4:
	mov.b32 	%f3, %r26;
	setp.leu.f32 	%p6, %f1, %f3;
	@%p6 bra 	$L__BB0_6;
	atom.relaxed.shared.cas.b32 	%r6, [%r2+4194304], %r26, %r4;
	setp.ne.s32 	%p7, %r6, %r26;
	mov.u32 	%r26, %r6;
	@%p7 bra 	$L__BB0_4;
$L__BB0_6:
	bar.sync 	0;
	@%p4 bra 	$L__BB0_8;
	ld.shared.f32 	%f4, [%r1];
	ld.shared.f32 	%f5, [%r2+4194304];
	sub.f32 	%f6, %f4, %f5;
	fma.rn.f32 	%f7, %f6, 0f3BBB989D, 0f3F000000;
	cvt.sat.f32.f32 	%f8, %f7;
	mov.f32 	%f9, 0f4B400001;
	mov.f32 	%f10, 0f437C0000;
	fma.rm.f32 	%f11, %f8, %f10, %f9;
	add.f32 	%f12, %f11, 0fCB40007F;
	neg.f32 	%f13, %f12;
	fma.rn.f32 	%f14, %f6, 0f3FB8AA3B, %f13;
	fma.rn.f32 	%f15, %f6, 0f32A57060, %f14;
	mov.b32 	%r22, %f11;
	shl.b32 	%r23, %r22, 23;
	mov.b32 	%f16, %r23;
	ex2.approx.ftz.f32 	%f17, %f15;
	mul.f32 	%f18, %f17, %f16;
	atom.shared.add.f32 	%f19, [%r2+4198400], %f18;
$L__BB0_8:
	bar.sync 	0;
	@%p4 bra 	$L__BB0_10;
	ld.shared.f32 	%f20, [%r1];
	ld.shared.f32 	%f21, [%r2+4194304];
	sub.f32 	%f22, %f20, %f21;
	fma.rn.f32 	%f23, %f22, 0f3BBB989D, 0f3F000000;
	cvt.sat.f32.f32 	%f24, %f23;
	mov.f32 	%f25, 0f4B400001;
	mov.f32 	%f26, 0f437C0000;
	fma.rm.f32 	%f27, %f24, %f26, %f25;
	add.f32 	%f28, %f27, 0fCB40007F;
	neg.f32 	%f29, %f28;
	fma.rn.f32 	%f30, %f22, 0f3FB8AA3B, %f29;
	fma.rn.f32 	%f31, %f22, 0f32A57060, %f30;
	mov.b32 	%r24, %f27;
	shl.b32 	%r25, %r24, 23;
	mov.b32 	%f32, %r25;
	ex2.approx.ftz.f32 	%f33, %f31;
	mul.f32 	%f34, %f33, %f32;
	ld.shared.f32 	%f35, [%r2+4198400];
	div.rn.f32 	%f36, %f34, %f35;
	mad.lo.s64 	%rd11, %rd5, %rd1, %rd2;
	cvta.to.global.u64 	%rd12, %rd4;
	shl.b64 	%rd13, %rd11, 2;
	add.s64 	%rd14, %rd12, %rd13;
	st.global.f32 	[%rd14], %f36;
$L__BB0_10:
	ret;

}


// ===== COMPILED SASS (sm_100) =====

	.target	sm_100

	.elftype	@"ET_EXEC"


//--------------------- .note.nv.tkinfo           --------------------------
	.section	.note.nv.tkinfo,"",@"SHT_NOTE"
	.sectionflags	@"SHF_NOTE_NV_TKINFO"
	.tkinfo
        /*0018*/ 	.word	0x00000002
        /*0030*/ 	.string	""
        /*0030*/ 	.string	"ptxas"
        /*0030*/ 	.string	"Cuda compilation tools, release 13.0, V13.0.88"
        /*0030*/ 	.string	"Build cuda_13.0.r13.0/compiler.36424714_0"
        /*0030*/ 	.string	"-arch sm_100 -m 64 "



//--------------------- .note.nv.cuinfo           --------------------------
	.section	.note.nv.cuinfo,"",@"SHT_NOTE"
	.sectionflags	@"SHF_NOTE_NV_CUINFO"
        /*0018*/ 	.short	0x0002
        /*001a*/ 	.short	0x0064
        /*001c*/ 	.short	0x0082
	.zero		2


//--------------------- .nv.info                  --------------------------
	.section	.nv.info,"",@"SHT_CUDA_INFO"
	.align	4


	//----- nvinfo : EIATTR_REGCOUNT
	.align		4
        /*0000*/ 	.byte	0x04, 0x2f
        /*0002*/ 	.short	(.L_1 - .L_0)
	.align		4
.L_0:
        /*0004*/ 	.word	index@(_Z12softmax_cudaPfS_mm)
        /*0008*/ 	.word	0x00000012


	//----- nvinfo : EIATTR_FRAME_SIZE
	.align		4
.L_1:
        /*000c*/ 	.byte	0x04, 0x11
        /*000e*/ 	.short	(.L_3 - .L_2)
	.align		4
.L_2:
        /*0010*/ 	.word	index@($__internal_0_$__cuda_sm3x_div_rn_noftz_f32_slowpath)
        /*0014*/ 	.word	0x00000000


	//----- nvinfo : EIATTR_FRAME_SIZE
	.align		4
.L_3:
        /*0018*/ 	.byte	0x04, 0x11
        /*001a*/ 	.short	(.L_5 - .L_4)
	.align		4
.L_4:
        /*001c*/ 	.word	index@(_Z12softmax_cudaPfS_mm)
        /*0020*/ 	.word	0x00000000


	//----- nvinfo : EIATTR_MIN_STACK_SIZE
	.align		4
.L_5:
        /*0024*/ 	.byte	0x04, 0x12
        /*0026*/ 	.short	(.L_7 - .L_6)
	.align		4
.L_6:
        /*0028*/ 	.word	index@(_Z12softmax_cudaPfS_mm)
        /*002c*/ 	.word	0x00000000
.L_7:


//--------------------- .nv.compat                --------------------------
	.section	.nv.compat,"",@"SHT_CUDA_COMPAT_INFO"
	.align	4
        /*0000*/ 	.byte	0x02, 0x09, 0x00, 0x00, 0x02, 0x02, 0x01, 0x00, 0x02, 0x05, 0x05, 0x00, 0x03, 0x07, 0x01, 0x01
        /*0010*/ 	.byte	0x02, 0x03, 0x00, 0x00, 0x02, 0x06, 0x01, 0x00, 0x04, 0x0b, 0x08, 0x00, 0x01, 0x00, 0x00, 0x00
        /*0020*/ 	.byte	0x00, 0x00, 0x00, 0x00


//--------------------- .nv.info._Z12softmax_cudaPfS_mm --------------------------
	.section	.nv.info._Z12softmax_cudaPfS_mm,"",@"SHT_CUDA_INFO"
	.sectionflags	@""
	.align	4


	//----- nvinfo : EIATTR_CUDA_API_VERSION
	.align		4
        /*0000*/ 	.byte	0x04, 0x37
        /*0002*/ 	.short	(.L_9 - .L_8)
.L_8:
        /*0004*/ 	.word	0x00000082


	//----- nvinfo : EIATTR_KPARAM_INFO
	.align		4
.L_9:
        /*0008*/ 	.byte	0x04, 0x17
        /*000a*/ 	.short	(.L_11 - .L_10)
.L_10:
        /*000c*/ 	.word	0x00000000
        /*0010*/ 	.short	0x0003
        /*0012*/ 	.short	0x0018
        /*0014*/ 	.byte	0x00, 0xf0, 0x21, 0x00


	//----- nvinfo : EIATTR_KPARAM_INFO
	.align		4
.L_11:
        /*0018*/ 	.byte	0x04, 0x17
        /*001a*/ 	.short	(.L_13 - .L_12)
.L_12:
        /*001c*/ 	.word	0x00000000
        /*0020*/ 	.short	0x0002
        /*0022*/ 	.short	0x0010
        /*0024*/ 	.byte	0x00, 0xf0, 0x21, 0x00


	//----- nvinfo : EIATTR_KPARAM_INFO
	.align		4
.L_13:
        /*0028*/ 	.byte	0x04, 0x17
        /*002a*/ 	.short	(.L_15 - .L_14)
.L_14:
        /*002c*/ 	.word	0x00000000
        /*0030*/ 	.short	0x0001
        /*0032*/ 	.short	0x0008
        /*0034*/ 	.byte	0x00, 0xf5, 0x21, 0x00


	//----- nvinfo : EIATTR_KPARAM_INFO
	.align		4
.L_15:
        /*0038*/ 	.byte	0x04, 0x17
        /*003a*/ 	.short	(.L_17 - .L_16)
.L_16:
        /*003c*/ 	.word	0x00000000
        /*0040*/ 	.short	0x0000
        /*0042*/ 	.short	0x0000
        /*0044*/ 	.byte	0x00, 0xf5, 0x21, 0x00


	//----- nvinfo : EIATTR_SPARSE_MMA_MASK
	.align		4
.L_17:
        /*0048*/ 	.byte	0x03, 0x50
        /*004a*/ 	.short	0x0000


	//----- nvinfo : EIATTR_MAXREG_COUNT
	.align		4
        /*004c*/ 	.byte	0x03, 0x1b
        /*004e*/ 	.short	0x00ff


	//----- nvinfo : EIATTR_NUM_BARRIERS
	.align		4
        /*0050*/ 	.byte	0x02, 0x4c
        /*0052*/ 	.byte	0x01
	.zero		1


	//----- nvinfo : EIATTR_MERCURY_ISA_VERSION
	.align		4
        /*0054*/ 	.byte	0x03, 0x5f
        /*0056*/ 	.short	0x0101


	//----- nvinfo : EIATTR_VRC_CTA_INIT_COUNT
	.align		4
        /*0058*/ 	.byte	0x02, 0x4a
	.zero		1
	.zero		1


	//----- nvinfo : EIATTR_EXIT_INSTR_OFFSETS
	.align		4
        /*005c*/ 	.byte	0x04, 0x1c
        /*005e*/ 	.short	(.L_19 - .L_18)


	//   ....[0]....
.L_18:
        /*0060*/ 	.word	0x00000430


	//   ....[1]....
        /*0064*/ 	.word	0x00000670


	//----- nvinfo : EIATTR_CRS_STACK_SIZE
	.align		4
.L_19:
        /*0068*/ 	.byte	0x04, 0x1e
        /*006a*/ 	.short	(.L_21 - .L_20)
.L_20:
        /*006c*/ 	.word	0x00000000


	//----- nvinfo : EIATTR_CBANK_PARAM_SIZE
	.align		4
.L_21:
        /*0070*/ 	.byte	0x03, 0x19
        /*0072*/ 	.short	0x0020


	//----- nvinfo : EIATTR_PARAM_CBANK
	.align		4
        /*0074*/ 	.byte	0x04, 0x0a
        /*0076*/ 	.short	(.L_23 - .L_22)
	.align		4
.L_22:
        /*0078*/ 	.word	index@(.nv.constant0._Z12softmax_cudaPfS_mm)
        /*007c*/ 	.short	0x0380
        /*007e*/ 	.short	0x0020


	//----- nvinfo : EIATTR_SW_WAR
	.align		4
.L_23:
        /*0080*/ 	.byte	0x04, 0x36
        /*0082*/ 	.short	(.L_25 - .L_24)
.L_24:
        /*0084*/ 	.word	0x00000008
.L_25:


//--------------------- .nv.callgraph             --------------------------
	.section	.nv.callgraph,"",@"SHT_CUDA_CALLGRAPH"
	.align	4
	.sectionentsize	8
	.align		4
        /*0000*/ 	.word	0x00000000
	.align		4
        /*0004*/ 	.word	0xffffffff
	.align		4
        /*0008*/ 	.word	0x00000000
	.align		4
        /*000c*/ 	.word	0xfffffffe
	.align		4
        /*0010*/ 	.word	0x00000000
	.align		4
        /*0014*/ 	.word	0xfffffffd
	.align		4
        /*0018*/ 	.word	0x00000000
	.align		4
        /*001c*/ 	.word	0xfffffffc


//--------------------- .text._Z12softmax_cudaPfS_mm --------------------------
	.section	.text._Z12softmax_cudaPfS_mm,"ax",@progbits
	.align	128
        .global         _Z12softmax_cudaPfS_mm
        .type           _Z12softmax_cudaPfS_mm,@function
        .size           _Z12softmax_cudaPfS_mm,(.L_x_19 - _Z12softmax_cudaPfS_mm)
        .other          _Z12softmax_cudaPfS_mm,@"STO_CUDA_ENTRY STV_DEFAULT"
_Z12softmax_cudaPfS_mm:
.text._Z12softmax_cudaPfS_mm:
[----:B------:R-:W-:Y:S01]  /*0000*/  LDC R1, c[0x0][0x37c] ;  /* 0x0000df00ff017b82 */ /* 0x000fe20000000800 */
[----:B------:R-:W0:Y:S07]  /*0010*/  S2R R11, SR_TID.X ;  /* 0x00000000000b7919 */ /* 0x000e2e0000002100 */
[----:B------:R-:W0:Y:S01]  /*0020*/  S2UR UR4, SR_CTAID.X ;  /* 0x00000000000479c3 */ /* 0x000e220000002500 */
[----:B------:R-:W1:Y:S01]  /*0030*/  LDCU.128 UR8, c[0x0][0x390] ;  /* 0x00007200ff0877ac */ /* 0x000e620008000c00 */
[----:B------:R-:W2:Y:S01]  /*0040*/  S2R R6, SR_TID.Y ;  /* 0x0000000000067919 */ /* 0x000ea20000002200 */
[----:B------:R-:W3:Y:S05]  /*0050*/  LDCU.64 UR6, c[0x0][0x358] ;  /* 0x00006b00ff0677ac */ /* 0x000eea0008000a00 */
[----:B------:R-:W0:Y:S08]  /*0060*/  LDC R4, c[0x0][0x360] ;  /* 0x0000d800ff047b82 */ /* 0x000e300000000800 */
[----:B------:R-:W2:Y:S08]  /*0070*/  S2UR UR5, SR_CTAID.Y ;  /* 0x00000000000579c3 */ /* 0x000eb00000002600 */
[----:B------:R-:W2:Y:S01]  /*0080*/  LDC R7, c[0x0][0x364] ;  /* 0x0000d900ff077b82 */ /* 0x000ea20000000800 */
[----:B0-----:R-:W-:-:S05]  /*0090*/  IMAD R4, R4, UR4, R11 ;  /* 0x0000000404047c24 */ /* 0x001fca000f8e020b */
[----:B-1----:R-:W-:-:S04]  /*00a0*/  ISETP.GE.U32.AND P0, PT, R4, UR10, PT ;  /* 0x0000000a04007c0c */ /* 0x002fc8000bf06070 */
[----:B------:R-:W-:Y:S01]  /*00b0*/  ISETP.GE.U32.AND.EX P0, PT, RZ, UR11, PT, P0 ;  /* 0x0000000bff007c0c */ /* 0x000fe2000bf06100 */
[----:B--2---:R-:W-:-:S05]  /*00c0*/  IMAD R7, R7, UR5, R6 ;  /* 0x0000000507077c24 */ /* 0x004fca000f8e0206 */
[----:B------:R-:W-:-:S04]  /*00d0*/  ISETP.LT.U32.AND P1, PT, R7, UR8, PT ;  /* 0x0000000807007c0c */ /* 0x000fc8000bf21070 */
[----:B------:R-:W-:-:S13]  /*00e0*/  ISETP.LT.U32.AND.EX P0, PT, RZ, UR9, !P0, P1 ;  /* 0x00000009ff007c0c */ /* 0x000fda000c701110 */
[----:B------:R-:W0:Y:S01]  /*00f0*/  @P0 LDC.64 R8, c[0x0][0x380] ;  /* 0x0000e000ff080b82 */ /* 0x000e220000000a00 */
[----:B------:R-:W-:Y:S02]  /*0100*/  @P0 IMAD.MOV.U32 R5, RZ, RZ, RZ ;  /* 0x000000ffff050224 */ /* 0x000fe400078e00ff */
[----:B------:R-:W-:-:S04]  /*0110*/  @P0 IMAD.WIDE.U32 R2, R7, UR10, R4 ;  /* 0x0000000a07020c25 */ /* 0x000fc8000f8e0004 */
[----:B------:R-:W-:Y:S01]  /*0120*/  @P0 IMAD R0, R7, UR11, R3 ;  /* 0x0000000b07000c24 */ /* 0x000fe2000f8e0203 */
[----:B0-----:R-:W-:-:S04]  /*0130*/  @P0 LEA R8, P1, R2, R8, 0x2 ;  /* 0x0000000802080211 */ /* 0x001fc800078210ff */
[----:B------:R-:W-:-:S06]  /*0140*/  @P0 LEA.HI.X R9, R2, R9, R0, 0x2, P1 ;  /* 0x0000000902090211 */ /* 0x000fcc00008f1400 */
[----:B---3--:R-:W2:Y:S01]  /*0150*/  @P0 LDG.E R9, desc[UR6][R8.64] ;  /* 0x0000000608090981 */ /* 0x008ea2000c1e1900 */
[----:B------:R-:W0:Y:S01]  /*0160*/  S2UR UR5, SR_CgaCtaId ;  /* 0x00000000000579c3 */ /* 0x000e220000008800 */
[----:B------:R-:W-:Y:S01]  /*0170*/  UMOV UR4, 0x400 ;  /* 0x0000040000047882 */ /* 0x000fe20000000000 */
[----:B------:R-:W-:Y:S02]  /*0180*/  IMAD.SHL.U32 R0, R11, 0x4, RZ ;  /* 0x000000040b007824 */ /* 0x000fe400078e00ff */
[----:B------:R-:W-:-:S05]  /*0190*/  IMAD.SHL.U32 R3, R6, 0x1000, RZ ;  /* 0x0000100006037824 */ /* 0x000fca00078e00ff */
[----:B------:R-:W-:Y:S01]  /*01a0*/  LOP3.LUT R0, R3, R0, RZ, 0xfc, !PT ;  /* 0x0000000003007212 */ /* 0x000fe200078efcff */
[----:B------:R-:W-:Y:S01]  /*01b0*/  @P0 IMAD.MOV.U32 R3, RZ, RZ, -0x800001 ;  /* 0xff7fffffff030424 */ /* 0x000fe200078e00ff */
[----:B0-----:R-:W-:-:S06]  /*01c0*/  ULEA UR4, UR5, UR4, 0x18 ;  /* 0x0000000405047291 */ /* 0x001fcc000f8ec0ff */
[----:B------:R-:W-:-:S03]  /*01d0*/  LEA R2, R7, UR4, 0x2 ;  /* 0x0000000407027c11 */ /* 0x000fc6000f8e10ff */
[----:B--2---:R0:W-:Y:S04]  /*01e0*/  @P0 STS [R0+UR4], R9 ;  /* 0x0000000900000988 */ /* 0x0041e80008000804 */
[----:B------:R0:W-:Y:S04]  /*01f0*/  @P0 STS [R2+0x400000], R3 ;  /* 0x4000000302000388 */ /* 0x0001e80000000800 */
[----:B------:R0:W-:Y:S01]  /*0200*/  @P0 STS [R2+0x401000], RZ ;  /* 0x401000ff02000388 */ /* 0x0001e20000000800 */
[----:B------:R-:W-:Y:S06]  /*0210*/  BAR.SYNC.DEFER_BLOCKING 0x0 ;  /* 0x0000000000007b1d */ /* 0x000fec0000010000 */
[----:B------:R-:W-:Y:S05]  /*0220*/  @!P0 BRA `(.L_x_0) ;  /* 0x0000000000248947 */ /* 0x000fea0003800000 */
[----:B0-----:R0:W1:Y:S04]  /*0230*/  LDS R9, [R0+UR4] ;  /* 0x0000000400097984 */ /* 0x0010680008000800 */
[----:B------:R0:W2:Y:S02]  /*0240*/  LDS R8, [R2+0x400000] ;  /* 0x4000000002087984 */ /* 0x0000a40000000800 */
.L_x_1:
[----:B-12---:R-:W-:Y:S01]  /*0250*/  FSETP.GT.AND P1, PT, R9, R8, PT ;  /* 0x000000080900720b */ /* 0x006fe20003f24000 */
[----:B------:R-:W-:-:S12]  /*0260*/  YIELD ;  /* 0x0000000000007946 */ /* 0x000fd80003800000 */
[----:B------:R-:W-:Y:S05]  /*0270*/  @!P1 BRA `(.L_x_0) ;  /* 0x0000000000109947 */ /* 0x000fea0003800000 */
[----:B------:R-:W1:Y:S02]  /*0280*/  ATOMS.CAS R3, [R2+0x400000], R8, R9 ;  /* 0x400000080203738d */ /* 0x000e640000000009 */
[----:B-1----:R-:W-:Y:S02]  /*0290*/  ISETP.NE.AND P1, PT, R3, R8, PT ;  /* 0x000000080300720c */ /* 0x002fe40003f25270 */
[----:B------:R-:W-:-:S11]  /*02a0*/  MOV R8, R3 ;  /* 0x0000000300087202 */ /* 0x000fd60000000f00 */
[----:B------:R-:W-:Y:S05]  /*02b0*/  @P1 BRA `(.L_x_1) ;  /* 0xfffffffc00e41947 */ /* 0x000fea000383ffff */
.L_x_0:
[----:B------:R-:W-:Y:S05]  /*02c0*/  WARPSYNC.ALL ;  /* 0x0000000000007948 */ /* 0x000fea0003800000 */
[----:B------:R-:W-:Y:S06]  /*02d0*/  BAR.SYNC.DEFER_BLOCKING 0x0 ;  /* 0x0000000000007b1d */ /* 0x000fec0000010000 */
[----:B------:R-:W-:Y:S04]  /*02e0*/  BSSY.RECONVERGENT B0, `(.L_x_2) ;  /* 0x0000013000007945 */ /* 0x000fe80003800200 */
[----:B------:R-:W-:Y:S05]  /*02f0*/  @!P0 BRA `(.L_x_3) ;  /* 0x0000000000448947 */ /* 0x000fea0003800000 */
[----:B0-----:R-:W-:Y:S01]  /*0300*/  LDS R3, [R0+UR4] ;  /* 0x0000000400037984 */ /* 0x001fe20008000800 */
[----:B------:R-:W-:Y:S02]  /*0310*/  IMAD.MOV.U32 R8, RZ, RZ, 0x3bbb989d ;  /* 0x3bbb989dff087424 */ /* 0x000fe400078e00ff */
[----:B------:R-:W-:Y:S01]  /*0320*/  IMAD.MOV.U32 R9, RZ, RZ, 0x437c0000 ;  /* 0x437c0000ff097424 */ /* 0x000fe200078e00ff */
[----:B------:R-:W0:Y:S02]  /*0330*/  LDS R6, [R2+0x400000] ;  /* 0x4000000002067984 */ /* 0x000e240000000800 */
[----:B0-----:R-:W-:-:S04]  /*0340*/  FADD R3, R3, -R6 ;  /* 0x8000000603037221 */ /* 0x001fc80000000000 */
[----:B------:R-:W-:-:S04]  /*0350*/  FFMA.SAT R6, R3, R8, 0.5 ;  /* 0x3f00000003067423 */ /* 0x000fc80000002008 */
[----:B------:R-:W-:-:S04]  /*0360*/  FFMA.RM R6, R6, R9, 12582913 ;  /* 0x4b40000106067423 */ /* 0x000fc80000004009 */
[C---:B------:R-:W-:Y:S01]  /*0370*/  FADD R8, R6.reuse, -12583039 ;  /* 0xcb40007f06087421 */ /* 0x040fe20000000000 */
[----:B------:R-:W-:-:S03]  /*0380*/  IMAD.SHL.U32 R6, R6, 0x800000, RZ ;  /* 0x0080000006067824 */ /* 0x000fc600078e00ff */
[----:B------:R-:W-:-:S04]  /*0390*/  FFMA R8, R3, 1.4426950216293334961, -R8 ;  /* 0x3fb8aa3b03087823 */ /* 0x000fc80000000808 */
[----:B------:R-:W-:-:S04]  /*03a0*/  FFMA R8, R3, 1.925963033500011079e-08, R8 ;  /* 0x32a5706003087823 */ /* 0x000fc80000000008 */
[----:B------:R-:W0:Y:S02]  /*03b0*/  MUFU.EX2 R3, R8 ;  /* 0x0000000800037308 */ /* 0x000e240000000800 */
[----:B0-----:R-:W-:-:S07]  /*03c0*/  FMUL R3, R6, R3 ;  /* 0x0000000306037220 */ /* 0x001fce0000400000 */
.L_x_4:
[----:B------:R-:W0:Y:S02]  /*03d0*/  LDS R8, [R2+0x401000] ;  /* 0x4010000002087984 */ /* 0x000e240000000800 */
[----:B0-----:R-:W-:-:S05]  /*03e0*/  FADD R9, R3, R8 ;  /* 0x0000000803097221 */ /* 0x001fca0000000000 */
[----:B------:R-:W0:Y:S02]  /*03f0*/  ATOMS.CAST.SPIN P1, [R2+0x401000], R8, R9 ;  /* 0x401000080200758d */ /* 0x000e240001820009 */
[----:B0-----:R-:W-:Y:S05]  /*0400*/  @!P1 BRA `(.L_x_4) ;  /* 0xfffffffc00f09947 */ /* 0x001fea000383ffff */
.L_x_3:
[----:B------:R-:W-:Y:S05]  /*0410*/  BSYNC.RECONVERGENT B0 ;  /* 0x0000000000007941 */ /* 0x000fea0003800200 */
.L_x_2:
[----:B------:R-:W-:Y:S06]  /*0420*/  BAR.SYNC.DEFER_BLOCKING 0x0 ;  /* 0x0000000000007b1d */ /* 0x000fec0000010000 */
[----:B------:R-:W-:Y:S05]  /*0430*/  @!P0 EXIT ;  /* 0x000000000000894d */ /* 0x000fea0003800000 */
[----:B0-----:R-:W-:Y:S01]  /*0440*/  LDS R0, [R0+UR4] ;  /* 0x0000000400007984 */ /* 0x001fe20008000800 */
[----:B------:R-:W-:Y:S02]  /*0450*/  HFMA2 R6, -RZ, RZ, 0.96630859375, -0.0022525787353515625 ;  /* 0x3bbb989dff067431 */ /* 0x000fe400000001ff */
[----:B------:R-:W-:Y:S01]  /*0460*/  IMAD.MOV.U32 R11, RZ, RZ, 0x437c0000 ;  /* 0x437c0000ff0b7424 */ /* 0x000fe200078e00ff */
[----:B------:R-:W-:Y:S01]  /*0470*/  BSSY.RECONVERGENT B0, `(.L_x_5) ;  /* 0x0000017000007945 */ /* 0x000fe20003800200 */
[----:B------:R-:W0:Y:S04]  /*0480*/  LDS R9, [R2+0x400000] ;  /* 0x4000000002097984 */ /* 0x000e280000000800 */
[----:B------:R-:W1:Y:S01]  /*0490*/  LDS R3, [R2+0x401000] ;  /* 0x4010000002037984 */ /* 0x000e620000000800 */
[----:B0-----:R-:W-:-:S04]  /*04a0*/  FADD R9, R0, -R9 ;  /* 0x8000000900097221 */ /* 0x001fc80000000000 */
[----:B------:R-:W-:Y:S01]  /*04b0*/  FFMA.SAT R6, R9, R6, 0.5 ;  /* 0x3f00000009067423 */ /* 0x000fe20000002006 */
[----:B-1----:R-:W0:Y:S03]  /*04c0*/  MUFU.RCP R10, R3 ;  /* 0x00000003000a7308 */ /* 0x002e260000001000 */
[----:B------:R-:W-:-:S04]  /*04d0*/  FFMA.RM R6, R6, R11, 12582913 ;  /* 0x4b40000106067423 */ /* 0x000fc8000000400b */
[C---:B------:R-:W-:Y:S01]  /*04e0*/  FADD R8, R6.reuse, -12583039 ;  /* 0xcb40007f06087421 */ /* 0x040fe20000000000 */
[----:B------:R-:W-:-:S03]  /*04f0*/  IMAD.SHL.U32 R0, R6, 0x800000, RZ ;  /* 0x0080000006007824 */ /* 0x000fc600078e00ff */
[----:B------:R-:W-:-:S04]  /*0500*/  FFMA R8, R9, 1.4426950216293334961, -R8 ;  /* 0x3fb8aa3b09087823 */ /* 0x000fc80000000808 */
[----:B------:R-:W-:Y:S01]  /*0510*/  FFMA R8, R9, 1.925963033500011079e-08, R8 ;  /* 0x32a5706009087823 */ /* 0x000fe20000000008 */
[----:B0-----:R-:W-:-:S03]  /*0520*/  FFMA R11, -R3, R10, 1 ;  /* 0x3f800000030b7423 */ /* 0x001fc6000000010a */
[----:B------:R-:W0:Y:S01]  /*0530*/  MUFU.EX2 R9, R8 ;  /* 0x0000000800097308 */ /* 0x000e220000000800 */
[----:B------:R-:W-:Y:S01]  /*0540*/  FFMA R11, R10, R11, R10 ;  /* 0x0000000b0a0b7223 */ /* 0x000fe2000000000a */
[----:B0-----:R-:W-:-:S06]  /*0550*/  FMUL R0, R0, R9 ;  /* 0x0000000900007220 */ /* 0x001fcc0000400000 */
[----:B------:R-:W0:Y:S01]  /*0560*/  FCHK P0, R0, R3 ;  /* 0x0000000300007302 */ /* 0x000e220000000000 */
[----:B------:R-:W-:-:S04]  /*0570*/  FFMA R2, R0, R11, RZ ;  /* 0x0000000b00027223 */ /* 0x000fc800000000ff */
[----:B------:R-:W-:-:S04]  /*0580*/  FFMA R6, -R3, R2, R0 ;  /* 0x0000000203067223 */ /* 0x000fc80000000100 */
[----:B------:R-:W-:Y:S01]  /*0590*/  FFMA R11, R11, R6, R2 ;  /* 0x000000060b0b7223 */ /* 0x000fe20000000002 */
[----:B0-----:R-:W-:Y:S06]  /*05a0*/  @!P0 BRA `(.L_x_6) ;  /* 0x00000000000c8947 */ /* 0x001fec0003800000 */
[----:B------:R-:W-:-:S07]  /*05b0*/  MOV R2, 0x5d0 ;  /* 0x000005d000027802 */ /* 0x000fce0000000f00 */
[----:B------:R-:W-:Y:S05]  /*05c0*/  CALL.REL.NOINC `($__internal_0_$__cuda_sm3x_div_rn_noftz_f32_slowpath) ;  /* 0x00000000002c7944 */ /* 0x000fea0003c00000 */
[----:B------:R-:W-:-:S07]  /*05d0*/  IMAD.MOV.U32 R11, RZ, RZ, R0 ;  /* 0x000000ffff0b7224 */ /* 0x000fce00078e0000 */
.L_x_6:
[----:B------:R-:W-:Y:S05]  /*05e0*/  BSYNC.RECONVERGENT B0 ;  /* 0x0000000000007941 */ /* 0x000fea0003800200 */
.L_x_5:
[----:B------:R-:W0:Y:S01]  /*05f0*/  LDCU.64 UR8, c[0x0][0x398] ;  /* 0x00007300ff0877ac */ /* 0x000e220008000a00 */
[----:B------:R-:W-:Y:S01]  /*0600*/  MOV R5, RZ ;  /* 0x000000ff00057202 */ /* 0x000fe20000000f00 */
[----:B------:R-:W1:Y:S02]  /*0610*/  LDCU.64 UR4, c[0x0][0x388] ;  /* 0x00007100ff0477ac */ /* 0x000e640008000a00 */
[----:B0-----:R-:W-:-:S04]  /*0620*/  IMAD.WIDE.U32 R4, R7, UR8, R4 ;  /* 0x0000000807047c25 */ /* 0x001fc8000f8e0004 */
[----:B------:R-:W-:Y:S01]  /*0630*/  IMAD R7, R7, UR9, R5 ;  /* 0x0000000907077c24 */ /* 0x000fe2000f8e0205 */
[----:B-1----:R-:W-:-:S04]  /*0640*/  LEA R2, P0, R4, UR4, 0x2 ;  /* 0x0000000404027c11 */ /* 0x002fc8000f8010ff */
[----:B------:R-:W-:-:S05]  /*0650*/  LEA.HI.X R3, R4, UR5, R7, 0x2, P0 ;  /* 0x0000000504037c11 */ /* 0x000fca00080f1407 */
[----:B------:R-:W-:Y:S01]  /*0660*/  STG.E desc[UR6][R2.64], R11 ;  /* 0x0000000b02007986 */ /* 0x000fe2000c101906 */
[----:B------:R-:W-:Y:S05]  /*0670*/  EXIT ;  /* 0x000000000000794d */ /* 0x000fea0003800000 */
        .weak           $__internal_0_$__cuda_sm3x_div_rn_noftz_f32_slowpath
        .type           $__internal_0_$__cuda_sm3x_div_rn_noftz_f32_slowpath,@function
        .size           $__internal_0_$__cuda_sm3x_div_rn_noftz_f32_slowpath,(.L_x_19 - $__internal_0_$__cuda_sm3x_div_rn_noftz_f32_slowpath)
$__internal_0_$__cuda_sm3x_div_rn_noftz_f32_slowpath:
[----:B------:R-:W-:Y:S01]  /*0680*/  SHF.R.U32.HI R8, RZ, 0x17, R3 ;  /* 0x00000017ff087819 */ /* 0x000fe20000011603 */
[----:B------:R-:W-:Y:S01]  /*0690*/  BSSY.RECONVERGENT B1, `(.L_x_7) ;  /* 0x0000064000017945 */ /* 0x000fe20003800200 */
[--C-:B------:R-:W-:Y:S01]  /*06a0*/  SHF.R.U32.HI R6, RZ, 0x17, R0.reuse ;  /* 0x00000017ff067819 */ /* 0x100fe20000011600 */
[----:B------:R-:W-:Y:S01]  /*06b0*/  IMAD.MOV.U32 R10, RZ, RZ, R0 ;  /* 0x000000ffff0a7224 */ /* 0x000fe200078e0000 */
[----:B------:R-:W-:Y:S02]  /*06c0*/  LOP3.LUT R9, R8, 0xff, RZ, 0xc0, !PT ;  /* 0x000000ff08097812 */ /* 0x000fe400078ec0ff */
[----:B------:R-:W-:Y:S02]  /*06d0*/  LOP3.LUT R8, R6, 0xff, RZ, 0xc0, !PT ;  /* 0x000000ff06087812 */ /* 0x000fe400078ec0ff */
[----:B------:R-:W-:Y:S01]  /*06e0*/  MOV R11, R3 ;  /* 0x00000003000b7202 */ /* 0x000fe20000000f00 */
[----:B------:R-:W-:Y:S02]  /*06f0*/  VIADD R13, R9, 0xffffffff ;  /* 0xffffffff090d7836 */ /* 0x000fe40000000000 */
[----:B------:R-:W-:-:S03]  /*0700*/  VIADD R12, R8, 0xffffffff ;  /* 0xffffffff080c7836 */ /* 0x000fc60000000000 */
[----:B------:R-:W-:-:S04]  /*0710*/  ISETP.GT.U32.AND P0, PT, R13, 0xfd, PT ;  /* 0x000000fd0d00780c */ /* 0x000fc80003f04070 */
[----:B------:R-:W-:-:S13]  /*0720*/  ISETP.GT.U32.OR P0, PT, R12, 0xfd, P0 ;  /* 0x000000fd0c00780c */ /* 0x000fda0000704470 */
[----:B------:R-:W-:Y:S01]  /*0730*/  @!P0 IMAD.MOV.U32 R6, RZ, RZ, RZ ;  /* 0x000000ffff068224 */ /* 0x000fe200078e00ff */
[----:B------:R-:W-:Y:S06]  /*0740*/  @!P0 BRA `(.L_x_8) ;  /* 0x00000000005c8947 */ /* 0x000fec0003800000 */
[----:B------:R-:W-:Y:S02]  /*0750*/  FSETP.GTU.FTZ.AND P0, PT, |R0|, +INF , PT ;  /* 0x7f8000000000780b */ /* 0x000fe40003f1c200 */
[----:B------:R-:W-:-:S04]  /*0760*/  FSETP.GTU.FTZ.AND P1, PT, |R3|, +INF , PT ;  /* 0x7f8000000300780b */ /* 0x000fc80003f3c200 */
[----:B------:R-:W-:-:S13]  /*0770*/  PLOP3.LUT P0, PT, P0, P1, PT, 0xf8, 0x8f ;  /* 0x00000000008f781c */ /* 0x000fda0000703f70 */
[----:B------:R-:W-:Y:S05]  /*0780*/  @P0 BRA `(.L_x_9) ;  /* 0x00000004004c0947 */ /* 0x000fea0003800000 */
[----:B------:R-:W-:-:S13]  /*0790*/  LOP3.LUT P0, RZ, R11, 0x7fffffff, R10, 0xc8, !PT ;  /* 0x7fffffff0bff7812 */ /* 0x000fda000780c80a */
[----:B------:R-:W-:Y:S05]  /*07a0*/  @!P0 BRA `(.L_x_10) ;  /* 0x00000004003c8947 */ /* 0x000fea0003800000 */
[C---:B------:R-:W-:Y:S02]  /*07b0*/  FSETP.NEU.FTZ.AND P2, PT, |R0|.reuse, +INF , PT ;  /* 0x7f8000000000780b */ /* 0x040fe40003f5d200 */
[----:B------:R-:W-:Y:S02]  /*07c0*/  FSETP.NEU.FTZ.AND P1, PT, |R3|, +INF , PT ;  /* 0x7f8000000300780b */ /* 0x000fe40003f3d200 */
[----:B------:R-:W-:-:S11]  /*07d0*/  FSETP.NEU.FTZ.AND P0, PT, |R0|, +INF , PT ;  /* 0x7f8000000000780b */ /* 0x000fd60003f1d200 */
[----:B------:R-:W-:Y:S05]  /*07e0*/  @!P1 BRA !P2, `(.L_x_10) ;  /* 0x00000004002c9947 */ /* 0x000fea0005000000 */
[----:B------:R-:W-:-:S04]  /*07f0*/  LOP3.LUT P2, RZ, R10, 0x7fffffff, RZ, 0xc0, !PT ;  /* 0x7fffffff0aff7812 */ /* 0x000fc8000784c0ff */
[----:B------:R-:W-:-:S13]  /*0800*/  PLOP3.LUT P1, PT, P1, P2, PT, 0x2f, 0xf2 ;  /* 0x0000000000f2781c */ /* 0x000fda0000f24577 */
[----:B------:R-:W-:Y:S05]  /*0810*/  @P1 BRA `(.L_x_11) ;  /* 0x0000000400181947 */ /* 0x000fea0003800000 */
[----:B------:R-:W-:-:S04]  /*0820*/  LOP3.LUT P1, RZ, R11, 0x7fffffff, RZ, 0xc0, !PT ;  /* 0x7fffffff0bff7812 */ /* 0x000fc8000782c0ff */
[----:B------:R-:W-:-:S13]  /*0830*/  PLOP3.LUT P0, PT, P0, P1, PT, 0x2f, 0xf2 ;  /* 0x0000000000f2781c */ /* 0x000fda0000702577 */
[----:B------:R-:W-:Y:S05]  /*0840*/  @P0 BRA `(.L_x_12) ;  /* 0x0000000400000947 */ /* 0x000fea0003800000 */
[----:B------:R-:W-:Y:S02]  /*0850*/  ISETP.GE.AND P0, PT, R12, RZ, PT ;  /* 0x000000ff0c00720c */ /* 0x000fe40003f06270 */
[----:B------:R-:W-:-:S11]  /*0860*/  ISETP.GE.AND P1, PT, R13, RZ, PT ;  /* 0x000000ff0d00720c */ /* 0x000fd60003f26270 */
[----:B------:R-:W-:Y:S02]  /*0870*/  @P0 IMAD.MOV.U32 R6, RZ, RZ, RZ ;  /* 0x000000ffff060224 */ /* 0x000fe400078e00ff */
[----:B------:R-:W-:Y:S01]  /*0880*/  @!P0 FFMA R10, R0, 1.84467440737095516160e+19, RZ ;  /* 0x5f800000000a8823 */ /* 0x000fe200000000ff */
[----:B------:R-:W-:Y:S02]  /*0890*/  @!P0 IMAD.MOV.U32 R6, RZ, RZ, -0x40 ;  /* 0xffffffc0ff068424 */ /* 0x000fe400078e00ff */
[----:B------:R-:W-:-:S03]  /*08a0*/  @!P1 FFMA R11, R3, 1.84467440737095516160e+19, RZ ;  /* 0x5f800000030b9823 */ /* 0x000fc600000000ff */
[----:B------:R-:W-:-:S07]  /*08b0*/  @!P1 IADD3 R6, PT, PT, R6, 0x40, RZ ;  /* 0x0000004006069810 */ /* 0x000fce0007ffe0ff */
.L_x_8:
[----:B------:R-:W-:Y:S01]  /*08c0*/  LEA R0, R9, 0xc0800000, 0x17 ;  /* 0xc080000009007811 */ /* 0x000fe200078eb8ff */
[----:B------:R-:W-:Y:S01]  /*08d0*/  VIADD R8, R8, 0xffffff81 ;  /* 0xffffff8108087836 */ /* 0x000fe20000000000 */
[----:B------:R-:W-:Y:S03]  /*08e0*/  BSSY.RECONVERGENT B2, `(.L_x_13) ;  /* 0x0000035000027945 */ /* 0x000fe60003800200 */
[----:B------:R-:W-:Y:S01]  /*08f0*/  IMAD.IADD R11, R11, 0x1, -R0 ;  /* 0x000000010b0b7824 */ /* 0x000fe200078e0a00 */
[C---:B------:R-:W-:Y:S01]  /*0900*/  IADD3 R9, PT, PT, R8.reuse, 0x7f, -R9 ;  /* 0x0000007f08097810 */ /* 0x040fe20007ffe809 */
[----:B------:R-:W-:Y:S02]  /*0910*/  IMAD R0, R8, -0x800000, R10 ;  /* 0xff80000008007824 */ /* 0x000fe400078e020a */
[----:B------:R-:W0:Y:S01]  /*0920*/  MUFU.RCP R3, R11 ;  /* 0x0000000b00037308 */ /* 0x000e220000001000 */
[----:B------:R-:W-:Y:S01]  /*0930*/  FADD.FTZ R13, -R11, -RZ ;  /* 0x800000ff0b0d7221 */ /* 0x000fe20000010100 */
[----:B------:R-:W-:-:S03]  /*0940*/  IMAD.IADD R9, R9, 0x1, R6 ;  /* 0x0000000109097824 */ /* 0x000fc600078e0206 */
[----:B0-----:R-:W-:-:S04]  /*0950*/  FFMA R12, R3, R13, 1 ;  /* 0x3f800000030c7423 */ /* 0x001fc8000000000d */
[----:B------:R-:W-:-:S04]  /*0960*/  FFMA R12, R3, R12, R3 ;  /* 0x0000000c030c7223 */ /* 0x000fc80000000003 */
[----:B------:R-:W-:-:S04]  /*0970*/  FFMA R3, R0, R12, RZ ;  /* 0x0000000c00037223 */ /* 0x000fc800000000ff */
[----:B------:R-:W-:-:S04]  /*0980*/  FFMA R10, R13, R3, R0 ;  /* 0x000000030d0a7223 */ /* 0x000fc80000000000 */
[----:B------:R-:W-:-:S04]  /*0990*/  FFMA R15, R12, R10, R3 ;  /* 0x0000000a0c0f7223 */ /* 0x000fc80000000003 */
[----:B------:R-:W-:-:S04]  /*09a0*/  FFMA R10, R13, R15, R0 ;  /* 0x0000000f0d0a7223 */ /* 0x000fc80000000000 */
[----:B------:R-:W-:-:S05]  /*09b0*/  FFMA R0, R12, R10, R15 ;  /* 0x0000000a0c007223 */ /* 0x000fca000000000f */
[----:B------:R-:W-:-:S04]  /*09c0*/  SHF.R.U32.HI R3, RZ, 0x17, R0 ;  /* 0x00000017ff037819 */ /* 0x000fc80000011600 */
[----:B------:R-:W-:-:S04]  /*09d0*/  LOP3.LUT R3, R3, 0xff, RZ, 0xc0, !PT ;  /* 0x000000ff03037812 */ /* 0x000fc800078ec0ff */
[----:B------:R-:W-:-:S05]  /*09e0*/  IADD3 R11, PT, PT, R3, R9, RZ ;  /* 0x00000009030b7210 */ /* 0x000fca0007ffe0ff */
[----:B------:R-:W-:-:S05]  /*09f0*/  VIADD R3, R11, 0xffffffff ;  /* 0xffffffff0b037836 */ /* 0x000fca0000000000 */
[----:B------:R-:W-:-:S13]  /*0a00*/  ISETP.GE.U32.AND P0, PT, R3, 0xfe, PT ;  /* 0x000000fe0300780c */ /* 0x000fda0003f06070 */
[----:B------:R-:W-:Y:S05]  /*0a10*/  @!P0 BRA `(.L_x_14) ;  /* 0x0000000000808947 */ /* 0x000fea0003800000 */
[----:B------:R-:W-:-:S13]  /*0a20*/  ISETP.GT.AND P0, PT, R11, 0xfe, PT ;  /* 0x000000fe0b00780c */ /* 0x000fda0003f04270 */
[----:B------:R-:W-:Y:S05]  /*0a30*/  @P0 BRA `(.L_x_15) ;  /* 0x00000000006c0947 */ /* 0x000fea0003800000 */
[----:B------:R-:W-:-:S13]  /*0a40*/  ISETP.GE.AND P0, PT, R11, 0x1, PT ;  /* 0x000000010b00780c */ /* 0x000fda0003f06270 */
[----:B------:R-:W-:Y:S05]  /*0a50*/  @P0 BRA `(.L_x_16) ;  /* 0x0000000000740947 */ /* 0x000fea0003800000 */
[----:B------:R-:W-:Y:S02]  /*0a60*/  ISETP.GE.AND P0, PT, R11, -0x18, PT ;  /* 0xffffffe80b00780c */ /* 0x000fe40003f06270 */
[----:B------:R-:W-:-:S11]  /*0a70*/  LOP3.LUT R0, R0, 0x80000000, RZ, 0xc0, !PT ;  /* 0x8000000000007812 */ /* 0x000fd600078ec0ff */
[----:B------:R-:W-:Y:S05]  /*0a80*/  @!P0 BRA `(.L_x_16) ;  /* 0x0000000000688947 */ /* 0x000fea0003800000 */
[CCC-:B------:R-:W-:Y:S01]  /*0a90*/  FFMA.RZ R3, R12.reuse, R10.reuse, R15.reuse ;  /* 0x0000000a0c037223 */ /* 0x1c0fe2000000c00f */
[C---:B------:R-:W-:Y:S02]  /*0aa0*/  VIADD R9, R11.reuse, 0x20 ;  /* 0x000000200b097836 */ /* 0x040fe40000000000 */
[CCC-:B------:R-:W-:Y:S01]  /*0ab0*/  FFMA.RM R6, R12.reuse, R10.reuse, R15.reuse ;  /* 0x0000000a0c067223 */ /* 0x1c0fe2000000400f */
[----:B------:R-:W-:Y:S02]  /*0ac0*/  ISETP.NE.AND P2, PT, R11, RZ, PT ;  /* 0x000000ff0b00720c */ /* 0x000fe40003f45270 */
[----:B------:R-:W-:Y:S01]  /*0ad0*/  LOP3.LUT R8, R3, 0x7fffff, RZ, 0xc0, !PT ;  /* 0x007fffff03087812 */ /* 0x000fe200078ec0ff */
[----:B------:R-:W-:Y:S01]  /*0ae0*/  FFMA.RP R3, R12, R10, R15 ;  /* 0x0000000a0c037223 */ /* 0x000fe2000000800f */
[----:B------:R-:W-:Y:S01]  /*0af0*/  IMAD.MOV R10, RZ, RZ, -R11 ;  /* 0x000000ffff0a7224 */ /* 0x000fe200078e0a0b */
[----:B------:R-:W-:Y:S02]  /*0b00*/  ISETP.NE.AND P1, PT, R11, RZ, PT ;  /* 0x000000ff0b00720c */ /* 0x000fe40003f25270 */
[----:B------:R-:W-:-:S02]  /*0b10*/  LOP3.LUT R8, R8, 0x800000, RZ, 0xfc, !PT ;  /* 0x0080000008087812 */ /* 0x000fc400078efcff */
[----:B------:R-:W-:Y:S02]  /*0b20*/  FSETP.NEU.FTZ.AND P0, PT, R3, R6, PT ;  /* 0x000000060300720b */ /* 0x000fe40003f1d000 */
[----:B------:R-:W-:Y:S02]  /*0b30*/  SHF.L.U32 R9, R8, R9, RZ ;  /* 0x0000000908097219 */ /* 0x000fe400000006ff */
[----:B------:R-:W-:Y:S02]  /*0b40*/  SEL R3, R10, RZ, P2 ;  /* 0x000000ff0a037207 */ /* 0x000fe40001000000 */
[----:B------:R-:W-:Y:S02]  /*0b50*/  ISETP.NE.AND P1, PT, R9, RZ, P1 ;  /* 0x000000ff0900720c */ /* 0x000fe40000f25270 */
[----:B------:R-:W-:Y:S02]  /*0b60*/  SHF.R.U32.HI R3, RZ, R3, R8 ;  /* 0x00000003ff037219 */ /* 0x000fe40000011608 */
[----:B------:R-:W-:-:S02]  /*0b70*/  PLOP3.LUT P0, PT, P0, P1, PT, 0xf8, 0x8f ;  /* 0x00000000008f781c */ /* 0x000fc40000703f70 */
[----:B------:R-:W-:Y:S02]  /*0b80*/  SHF.R.U32.HI R9, RZ, 0x1, R3 ;  /* 0x00000001ff097819 */ /* 0x000fe40000011603 */
[----:B------:R-:W-:-:S04]  /*0b90*/  SEL R6, RZ, 0x1, !P0 ;  /* 0x00000001ff067807 */ /* 0x000fc80004000000 */
[----:B------:R-:W-:-:S04]  /*0ba0*/  LOP3.LUT R6, R6, 0x1, R9, 0xf8, !PT ;  /* 0x0000000106067812 */ /* 0x000fc800078ef809 */
[----:B------:R-:W-:-:S04]  /*0bb0*/  LOP3.LUT R6, R6, R3, RZ, 0xc0, !PT ;  /* 0x0000000306067212 */ /* 0x000fc800078ec0ff */
[----:B------:R-:W-:-:S04]  /*0bc0*/  IADD3 R9, PT, PT, R9, R6, RZ ;  /* 0x0000000609097210 */ /* 0x000fc80007ffe0ff */
[----:B------:R-:W-:Y:S01]  /*0bd0*/  LOP3.LUT R0, R9, R0, RZ, 0xfc, !PT ;  /* 0x0000000009007212 */ /* 0x000fe200078efcff */
[----:B------:R-:W-:Y:S06]  /*0be0*/  BRA `(.L_x_16) ;  /* 0x0000000000107947 */ /* 0x000fec0003800000 */
.L_x_15:
[----:B------:R-:W-:-:S04]  /*0bf0*/  LOP3.LUT R0, R0, 0x80000000, RZ, 0xc0, !PT ;  /* 0x8000000000007812 */ /* 0x000fc800078ec0ff */
[----:B------:R-:W-:Y:S01]  /*0c00*/  LOP3.LUT R0, R0, 0x7f800000, RZ, 0xfc, !PT ;  /* 0x7f80000000007812 */ /* 0x000fe200078efcff */
[----:B------:R-:W-:Y:S06]  /*0c10*/  BRA `(.L_x_16) ;  /* 0x0000000000047947 */ /* 0x000fec0003800000 */
.L_x_14:
[----:B------:R-:W-:-:S07]  /*0c20*/  IMAD R0, R9, 0x800000, R0 ;  /* 0x0080000009007824 */ /* 0x000fce00078e0200 */
.L_x_16:
[----:B------:R-:W-:Y:S05]  /*0c30*/  BSYNC.RECONVERGENT B2 ;  /* 0x0000000000027941 */ /* 0x000fea0003800200 */
.L_x_13:
[----:B------:R-:W-:Y:S05]  /*0c40*/  BRA `(.L_x_17) ;  /* 0x0000000000207947 */ /* 0x000fea0003800000 */
.L_x_12:
[----:B------:R-:W-:-:S04]  /*0c50*/  LOP3.LUT R0, R11, 0x80000000, R10, 0x48, !PT ;  /* 0x800000000b007812 */ /* 0x000fc800078e480a */
[----:B------:R-:W-:Y:S01]  /*0c60*/  LOP3.LUT R0, R0, 0x7f800000, RZ, 0xfc, !PT ;  /* 0x7f80000000007812 */ /* 0x000fe200078efcff */
[----:B------:R-:W-:Y:S06]  /*0c70*/  BRA `(.L_x_17) ;  /* 0x0000000000147947 */ /* 0x000fec0003800000 */
.L_x_11:
[----:B------:R-:W-:Y:S01]  /*0c80*/  LOP3.LUT R0, R11, 0x80000000, R10, 0x48, !PT ;  /* 0x800000000b007812 */ /* 0x000fe200078e480a */
[----:B------:R-:W-:Y:S06]  /*0c90*/  BRA `(.L_x_17) ;  /* 0x00000000000c7947 */ /* 0x000fec0003800000 */
.L_x_10:
[----:B------:R-:W0:Y:S01]  /*0ca0*/  MUFU.RSQ R0, -QNAN ;  /* 0xffc0000000007908 */ /* 0x000e220000001400 */
[----:B------:R-:W-:Y:S05]  /*0cb0*/  BRA `(.L_x_17) ;  /* 0x0000000000047947 */ /* 0x000fea0003800000 */
.L_x_9:
[----:B------:R-:W-:-:S07]  /*0cc0*/  FADD.FTZ R0, R0, R3 ;  /* 0x0000000300007221 */ /* 0x000fce0000010000 */
.L_x_17:
[----:B------:R-:W-:Y:S05]  /*0cd0*/  BSYNC.RECONVERGENT B1 ;  /* 0x0000000000017941 */ /* 0x000fea0003800200 */
.L_x_7:
[----:B------:R-:W-:-:S04]  /*0ce0*/  IMAD.MOV.U32 R3, RZ, RZ, 0x0 ;  /* 0x00000000ff037424 */ /* 0x000fc800078e00ff */
[----:B0-----:R-:W-:Y:S05]  /*0cf0*/  RET.REL.NODEC R2 `(_Z12softmax_cudaPfS_mm) ;  /* 0xfffffff002c07950 */ /* 0x001fea0003c3ffff */
.L_x_18:
[----:B------:R-:W-:-:S00]  /*0d00*/  BRA `(.L_x_18) ;  /* 0xfffffffc00fc7947 */ /* 0x000fc0000383ffff */
[----:B------:R-:W-:-:S00]  /*0d10*/  NOP ;  /* 0x0000000000007918 */ /* 0x000fc00000000000 */
        /* <DEDUP_REMOVED lines=14> */
.L_x_19:


//--------------------- .nv.shared._Z12softmax_cudaPfS_mm --------------------------
	.section	.nv.shared._Z12softmax_cudaPfS_mm,"aw",@nobits
	.sectionflags	@""
	.align	16
	.zero		1024


//--------------------- .nv.shared.reserved.0     --------------------------
	.section	.nv.shared.reserved.0,"aw",@nobits
	.weak		__nv_reservedSMEM_offset_0_alias
	.size		__nv_reservedSMEM_offset_0_alias, 0, 64
	.other		__nv_reservedSMEM_offset_0_alias,@"STO_CUDA_RESERVED_SHARED STV_DEFAULT"
__nv_reservedSMEM_offset_0_alias:
	.zero		0
	.zero		64


//--------------------- .nv.constant0._Z12softmax_cudaPfS_mm --------------------------
	.section	.nv.constant0._Z12softmax_cudaPfS_mm,"a",@progbits
	.sectionflags	@""
	.align	4
.nv.constant0._Z12softmax_cudaPfS_mm:
	.zero		928


//--------------------- SYMBOLS --------------------------

	.type		.nv.reservedSmem.offset0,@object
	.size		.nv.reservedSmem.offset0,0x4
	.type		.nv.reservedSmem.cap,@object
	.size		.nv.reservedSmem.cap,0x4
